//
// Generated by NVIDIA NVVM Compiler
//
// Compiler Build ID: CL-36424714
// Cuda compilation tools, release 13.0, V13.0.88
// Based on NVVM 20.0.0
//

.version 9.0
.target sm_100
.address_size 64

	// .globl	_Z10topDownBFSPiPbS0_S_iS_S_S_

.visible .entry _Z10topDownBFSPiPbS0_S_iS_S_S_(
	.param .u64 .ptr .align 1 _Z10topDownBFSPiPbS0_S_iS_S_S__param_0,
	.param .u64 .ptr .align 1 _Z10topDownBFSPiPbS0_S_iS_S_S__param_1,
	.param .u64 .ptr .align 1 _Z10topDownBFSPiPbS0_S_iS_S_S__param_2,
	.param .u64 .ptr .align 1 _Z10topDownBFSPiPbS0_S_iS_S_S__param_3,
	.param .u32 _Z10topDownBFSPiPbS0_S_iS_S_S__param_4,
	.param .u64 .ptr .align 1 _Z10topDownBFSPiPbS0_S_iS_S_S__param_5,
	.param .u64 .ptr .align 1 _Z10topDownBFSPiPbS0_S_iS_S_S__param_6,
	.param .u64 .ptr .align 1 _Z10topDownBFSPiPbS0_S_iS_S_S__param_7
)
{
	.reg .pred 	%p<19>;
	.reg .b16 	%rs<7>;
	.reg .b32 	%r<57>;
	.reg .b64 	%rd<56>;

	ld.param.u64 	%rd34, [_Z10topDownBFSPiPbS0_S_iS_S_S__param_0];
	ld.param.u64 	%rd33, [_Z10topDownBFSPiPbS0_S_iS_S_S__param_1];
	ld.param.u64 	%rd35, [_Z10topDownBFSPiPbS0_S_iS_S_S__param_2];
	ld.param.u64 	%rd36, [_Z10topDownBFSPiPbS0_S_iS_S_S__param_3];
	ld.param.u32 	%r17, [_Z10topDownBFSPiPbS0_S_iS_S_S__param_4];
	ld.param.u64 	%rd37, [_Z10topDownBFSPiPbS0_S_iS_S_S__param_5];
	ld.param.u64 	%rd38, [_Z10topDownBFSPiPbS0_S_iS_S_S__param_6];
	cvta.to.global.u64 	%rd1, %rd38;
	cvta.to.global.u64 	%rd2, %rd37;
	cvta.to.global.u64 	%rd3, %rd35;
	cvta.to.global.u64 	%rd4, %rd36;
	cvta.to.global.u64 	%rd5, %rd34;
	mov.u32 	%r18, %ctaid.x;
	mov.u32 	%r19, %ntid.x;
	mov.u32 	%r20, %tid.x;
	mad.lo.s32 	%r1, %r18, %r19, %r20;
	setp.ge.s32 	%p1, %r1, %r17;
	@%p1 bra 	$L__BB0_23;
	cvta.to.global.u64 	%rd39, %rd33;
	cvt.s64.s32 	%rd40, %r1;
	add.s64 	%rd41, %rd39, %rd40;
	ld.global.u8 	%rs1, [%rd41];
	setp.eq.s16 	%p2, %rs1, 0;
	setp.lt.s32 	%p3, %r17, 1;
	or.pred  	%p4, %p2, %p3;
	@%p4 bra 	$L__BB0_23;
	mul.lo.s32 	%r2, %r17, %r1;
	mul.wide.s32 	%rd42, %r1, 4;
	add.s64 	%rd6, %rd1, %rd42;
	and.b32  	%r3, %r17, 3;
	setp.lt.u32 	%p5, %r17, 4;
	mov.b32 	%r54, 0;
	@%p5 bra 	$L__BB0_17;
	and.b32  	%r54, %r17, 2147483644;
	neg.s32 	%r52, %r54;
	add.s64 	%rd51, %rd3, 1;
	add.s64 	%rd50, %rd4, 8;
	add.s64 	%rd49, %rd1, 8;
	add.s64 	%rd48, %rd2, 8;
	mov.u32 	%r53, %r2;
$L__BB0_4:
	mul.wide.s32 	%rd43, %r53, 4;
	add.s64 	%rd44, %rd5, %rd43;
	add.s64 	%rd15, %rd44, 8;
	ld.global.u32 	%r22, [%rd44];
	setp.lt.s32 	%p6, %r22, 1;
	@%p6 bra 	$L__BB0_7;
	ld.global.u32 	%r23, [%rd50+-8];
	setp.ne.s32 	%p7, %r23, 0;
	@%p7 bra 	$L__BB0_7;
	mov.b16 	%rs2, 1;
	st.global.u8 	[%rd51+-1], %rs2;
	mov.b32 	%r24, 1;
	st.global.u32 	[%rd50+-8], %r24;
	st.global.u32 	[%rd48+-8], %r1;
	ld.global.u32 	%r25, [%rd6];
	ld.global.u32 	%r26, [%rd15+-8];
	min.s32 	%r27, %r25, %r26;
	st.global.u32 	[%rd49+-8], %r27;
$L__BB0_7:
	ld.global.u32 	%r28, [%rd15+-4];
	setp.lt.s32 	%p8, %r28, 1;
	@%p8 bra 	$L__BB0_10;
	ld.global.u32 	%r29, [%rd50+-4];
	setp.ne.s32 	%p9, %r29, 0;
	@%p9 bra 	$L__BB0_10;
	mov.b16 	%rs3, 1;
	st.global.u8 	[%rd51], %rs3;
	mov.b32 	%r30, 1;
	st.global.u32 	[%rd50+-4], %r30;
	st.global.u32 	[%rd48+-4], %r1;
	ld.global.u32 	%r31, [%rd6];
	ld.global.u32 	%r32, [%rd15+-4];
	min.s32 	%r33, %r31, %r32;
	st.global.u32 	[%rd49+-4], %r33;
$L__BB0_10:
	ld.global.u32 	%r34, [%rd15];
	setp.lt.s32 	%p10, %r34, 1;
	@%p10 bra 	$L__BB0_13;
	ld.global.u32 	%r35, [%rd50];
	setp.ne.s32 	%p11, %r35, 0;
	@%p11 bra 	$L__BB0_13;
	mov.b16 	%rs4, 1;
	st.global.u8 	[%rd51+1], %rs4;
	mov.b32 	%r36, 1;
	st.global.u32 	[%rd50], %r36;
	st.global.u32 	[%rd48], %r1;
	ld.global.u32 	%r37, [%rd6];
	ld.global.u32 	%r38, [%rd15];
	min.s32 	%r39, %r37, %r38;
	st.global.u32 	[%rd49], %r39;
$L__BB0_13:
	ld.global.u32 	%r40, [%rd15+4];
	setp.lt.s32 	%p12, %r40, 1;
	@%p12 bra 	$L__BB0_16;
	ld.global.u32 	%r41, [%rd50+4];
	setp.ne.s32 	%p13, %r41, 0;
	@%p13 bra 	$L__BB0_16;
	mov.b16 	%rs5, 1;
	st.global.u8 	[%rd51+2], %rs5;
	mov.b32 	%r42, 1;
	st.global.u32 	[%rd50+4], %r42;
	st.global.u32 	[%rd48+4], %r1;
	ld.global.u32 	%r43, [%rd6];
	ld.global.u32 	%r44, [%rd15+4];
	min.s32 	%r45, %r43, %r44;
	st.global.u32 	[%rd49+4], %r45;
$L__BB0_16:
	add.s32 	%r53, %r53, 4;
	add.s32 	%r52, %r52, 4;
	add.s64 	%rd51, %rd51, 4;
	add.s64 	%rd50, %rd50, 16;
	add.s64 	%rd49, %rd49, 16;
	add.s64 	%rd48, %rd48, 16;
	setp.ne.s32 	%p14, %r52, 0;
	@%p14 bra 	$L__BB0_4;
$L__BB0_17:
	setp.eq.s32 	%p15, %r3, 0;
	@%p15 bra 	$L__BB0_23;
	cvt.u64.u32 	%rd45, %r54;
	mul.wide.u32 	%rd46, %r54, 4;
	add.s64 	%rd55, %rd1, %rd46;
	add.s64 	%rd54, %rd2, %rd46;
	add.s64 	%rd53, %rd3, %rd45;
	add.s64 	%rd52, %rd4, %rd46;
	add.s32 	%r56, %r54, %r2;
	neg.s32 	%r55, %r3;
$L__BB0_19:
	.pragma "nounroll";
	mul.wide.s32 	%rd47, %r56, 4;
	add.s64 	%rd28, %rd5, %rd47;
	ld.global.u32 	%r46, [%rd28];
	setp.lt.s32 	%p16, %r46, 1;
	@%p16 bra 	$L__BB0_22;
	ld.global.u32 	%r47, [%rd52];
	setp.ne.s32 	%p17, %r47, 0;
	@%p17 bra 	$L__BB0_22;
	mov.b16 	%rs6, 1;
	st.global.u8 	[%rd53], %rs6;
	mov.b32 	%r48, 1;
	st.global.u32 	[%rd52], %r48;
	st.global.u32 	[%rd54], %r1;
	ld.global.u32 	%r49, [%rd6];
	ld.global.u32 	%r50, [%rd28];
	min.s32 	%r51, %r49, %r50;
	st.global.u32 	[%rd55], %r51;
$L__BB0_22:
	add.s64 	%rd55, %rd55, 4;
	add.s64 	%rd54, %rd54, 4;
	add.s64 	%rd53, %rd53, 1;
	add.s64 	%rd52, %rd52, 4;
	add.s32 	%r56, %r56, 1;
	add.s32 	%r55, %r55, 1;
	setp.ne.s32 	%p18, %r55, 0;
	@%p18 bra 	$L__BB0_19;
$L__BB0_23:
	ret;

}
	// .globl	_Z11bottomUpBFSPiPbS0_S_iS_S_S_
.visible .entry _Z11bottomUpBFSPiPbS0_S_iS_S_S_(
	.param .u64 .ptr .align 1 _Z11bottomUpBFSPiPbS0_S_iS_S_S__param_0,
	.param .u64 .ptr .align 1 _Z11bottomUpBFSPiPbS0_S_iS_S_S__param_1,
	.param .u64 .ptr .align 1 _Z11bottomUpBFSPiPbS0_S_iS_S_S__param_2,
	.param .u64 .ptr .align 1 _Z11bottomUpBFSPiPbS0_S_iS_S_S__param_3,
	.param .u32 _Z11bottomUpBFSPiPbS0_S_iS_S_S__param_4,
	.param .u64 .ptr .align 1 _Z11bottomUpBFSPiPbS0_S_iS_S_S__param_5,
	.param .u64 .ptr .align 1 _Z11bottomUpBFSPiPbS0_S_iS_S_S__param_6,
	.param .u64 .ptr .align 1 _Z11bottomUpBFSPiPbS0_S_iS_S_S__param_7
)
{
	.reg .pred 	%p<8>;
	.reg .b16 	%rs<3>;
	.reg .b32 	%r<17>;
	.reg .b64 	%rd<26>;

	ld.param.u64 	%rd5, [_Z11bottomUpBFSPiPbS0_S_iS_S_S__param_0];
	ld.param.u64 	%rd6, [_Z11bottomUpBFSPiPbS0_S_iS_S_S__param_1];
	ld.param.u64 	%rd7, [_Z11bottomUpBFSPiPbS0_S_iS_S_S__param_2];
	ld.param.u64 	%rd8, [_Z11bottomUpBFSPiPbS0_S_iS_S_S__param_3];
	ld.param.u32 	%r4, [_Z11bottomUpBFSPiPbS0_S_iS_S_S__param_4];
	ld.param.u64 	%rd9, [_Z11bottomUpBFSPiPbS0_S_iS_S_S__param_5];
	ld.param.u64 	%rd10, [_Z11bottomUpBFSPiPbS0_S_iS_S_S__param_6];
	mov.u32 	%r5, %ctaid.x;
	mov.u32 	%r6, %ntid.x;
	mov.u32 	%r7, %tid.x;
	mad.lo.s32 	%r1, %r5, %r6, %r7;
	setp.ge.s32 	%p1, %r1, %r4;
	@%p1 bra 	$L__BB1_7;
	cvta.to.global.u64 	%rd11, %rd8;
	mul.wide.s32 	%rd12, %r1, 4;
	add.s64 	%rd1, %rd11, %rd12;
	ld.global.u32 	%r8, [%rd1];
	setp.ne.s32 	%p2, %r8, 0;
	setp.lt.s32 	%p3, %r4, 1;
	or.pred  	%p4, %p2, %p3;
	@%p4 bra 	$L__BB1_7;
	cvta.to.global.u64 	%rd2, %rd5;
	cvta.to.global.u64 	%rd3, %rd6;
	mov.b32 	%r16, 0;
$L__BB1_3:
	mad.lo.s32 	%r10, %r16, %r4, %r1;
	mul.wide.s32 	%rd13, %r10, 4;
	add.s64 	%rd4, %rd2, %rd13;
	ld.global.u32 	%r11, [%rd4];
	setp.lt.s32 	%p5, %r11, 1;
	@%p5 bra 	$L__BB1_6;
	cvt.u64.u32 	%rd14, %r16;
	add.s64 	%rd15, %rd3, %rd14;
	ld.global.u8 	%rs1, [%rd15];
	setp.eq.s16 	%p6, %rs1, 0;
	@%p6 bra 	$L__BB1_6;
	cvta.to.global.u64 	%rd16, %rd10;
	cvt.s64.s32 	%rd17, %r1;
	cvta.to.global.u64 	%rd18, %rd7;
	add.s64 	%rd19, %rd18, %rd17;
	mov.b16 	%rs2, 1;
	st.global.u8 	[%rd19], %rs2;
	mov.b32 	%r12, 1;
	st.global.u32 	[%rd1], %r12;
	cvta.to.global.u64 	%rd20, %rd9;
	add.s64 	%rd22, %rd20, %rd12;
	st.global.u32 	[%rd22], %r16;
	mul.wide.u32 	%rd23, %r16, 4;
	add.s64 	%rd24, %rd16, %rd23;
	ld.global.u32 	%r13, [%rd24];
	ld.global.u32 	%r14, [%rd4];
	min.s32 	%r15, %r13, %r14;
	add.s64 	%rd25, %rd16, %rd12;
	st.global.u32 	[%rd25], %r15;
	bra.uni 	$L__BB1_7;
$L__BB1_6:
	add.s32 	%r16, %r16, 1;
	setp.ne.s32 	%p7, %r16, %r4;
	@%p7 bra 	$L__BB1_3;
$L__BB1_7:
	ret;

}


// ===== COMPILED SASS (sm_100) =====

	.target	sm_100

	.elftype	@"ET_EXEC"


//--------------------- .note.nv.tkinfo           --------------------------
	.section	.note.nv.tkinfo,"",@"SHT_NOTE"
	.sectionflags	@"SHF_NOTE_NV_TKINFO"
	.tkinfo
        /*0018*/ 	.word	0x00000002
        /*0030*/ 	.string	""
        /*0030*/ 	.string	"ptxas"
        /*0030*/ 	.string	"Cuda compilation tools, release 13.0, V13.0.88"
        /*0030*/ 	.string	"Build cuda_13.0.r13.0/compiler.36424714_0"
        /*0030*/ 	.string	"-arch sm_100 -m 64 "



//--------------------- .note.nv.cuinfo           --------------------------
	.section	.note.nv.cuinfo,"",@"SHT_NOTE"
	.sectionflags	@"SHF_NOTE_NV_CUINFO"
        /*0018*/ 	.short	0x0002
        /*001a*/ 	.short	0x0064
        /*001c*/ 	.short	0x0082
	.zero		2


//--------------------- .nv.info                  --------------------------
	.section	.nv.info,"",@"SHT_CUDA_INFO"
	.align	4


	//----- nvinfo : EIATTR_REGCOUNT
	.align		4
        /*0000*/ 	.byte	0x04, 0x2f
        /*0002*/ 	.short	(.L_1 - .L_0)
	.align		4
.L_0:
        /*0004*/ 	.word	index@(_Z10topDownBFSPiPbS0_S_iS_S_S_)
        /*0008*/ 	.word	0x0000001c


	//----- nvinfo : EIATTR_FRAME_SIZE
	.align		4
.L_1:
        /*000c*/ 	.byte	0x04, 0x11
        /*000e*/ 	.short	(.L_3 - .L_2)
	.align		4
.L_2:
        /*0010*/ 	.word	index@(_Z10topDownBFSPiPbS0_S_iS_S_S_)
        /*0014*/ 	.word	0x00000000


	//----- nvinfo : EIATTR_REGCOUNT
	.align		4
.L_3:
        /*0018*/ 	.byte	0x04, 0x2f
        /*001a*/ 	.short	(.L_5 - .L_4)
	.align		4
.L_4:
        /*001c*/ 	.word	index@(_Z11bottomUpBFSPiPbS0_S_iS_S_S_)
        /*0020*/ 	.word	0x00000016


	//----- nvinfo : EIATTR_FRAME_SIZE
	.align		4
.L_5:
        /*0024*/ 	.byte	0x04, 0x11
        /*0026*/ 	.short	(.L_7 - .L_6)
	.align		4
.L_6:
        /*0028*/ 	.word	index@(_Z11bottomUpBFSPiPbS0_S_iS_S_S_)
        /*002c*/ 	.word	0x00000000


	//----- nvinfo : EIATTR_MIN_STACK_SIZE
	.align		4
.L_7:
        /*0030*/ 	.byte	0x04, 0x12
        /*0032*/ 	.short	(.L_9 - .L_8)
	.align		4
.L_8:
        /*0034*/ 	.word	index@(_Z11bottomUpBFSPiPbS0_S_iS_S_S_)
        /*0038*/ 	.word	0x00000000


	//----- nvinfo : EIATTR_MIN_STACK_SIZE
	.align		4
.L_9:
        /*003c*/ 	.byte	0x04, 0x12
        /*003e*/ 	.short	(.L_11 - .L_10)
	.align		4
.L_10:
        /*0040*/ 	.word	index@(_Z10topDownBFSPiPbS0_S_iS_S_S_)
        /*0044*/ 	.word	0x00000000
.L_11:


//--------------------- .nv.compat                --------------------------
	.section	.nv.compat,"",@"SHT_CUDA_COMPAT_INFO"
	.align	4
        /*0000*/ 	.byte	0x02, 0x09, 0x00, 0x00, 0x02, 0x02, 0x01, 0x00, 0x02, 0x05, 0x05, 0x00, 0x03, 0x07, 0x01, 0x01
        /*0010*/ 	.byte	0x02, 0x03, 0x00, 0x00, 0x02, 0x06, 0x01, 0x00, 0x04, 0x0b, 0x08, 0x00, 0x09, 0x00, 0x00, 0x00
        /*0020*/ 	.byte	0x00, 0x00, 0x00, 0x00


//--------------------- .nv.info._Z11bottomUpBFSPiPbS0_S_iS_S_S_ --------------------------
	.section	.nv.info._Z11bottomUpBFSPiPbS0_S_iS_S_S_,"",@"SHT_CUDA_INFO"
	.sectionflags	@""
	.align	4


	//----- nvinfo : EIATTR_CUDA_API_VERSION
	.align		4
        /*0000*/ 	.byte	0x04, 0x37
        /*0002*/ 	.short	(.L_13 - .L_12)
.L_12:
        /*0004*/ 	.word	0x00000082


	//----- nvinfo : EIATTR_KPARAM_INFO
	.align		4
.L_13:
        /*0008*/ 	.byte	0x04, 0x17
        /*000a*/ 	.short	(.L_15 - .L_14)
.L_14:
        /*000c*/ 	.word	0x00000000
        /*0010*/ 	.short	0x0007
        /*0012*/ 	.short	0x0038
        /*0014*/ 	.byte	0x00, 0xf5, 0x21, 0x00


	//----- nvinfo : EIATTR_KPARAM_INFO
	.align		4
.L_15:
        /*0018*/ 	.byte	0x04, 0x17
        /*001a*/ 	.short	(.L_17 - .L_16)
.L_16:
        /*001c*/ 	.word	0x00000000
        /*0020*/ 	.short	0x0006
        /*0022*/ 	.short	0x0030
        /*0024*/ 	.byte	0x00, 0xf5, 0x21, 0x00


	//----- nvinfo : EIATTR_KPARAM_INFO
	.align		4
.L_17:
        /*0028*/ 	.byte	0x04, 0x17
        /*002a*/ 	.short	(.L_19 - .L_18)
.L_18:
        /*002c*/ 	.word	0x00000000
        /*0030*/ 	.short	0x0005
        /*0032*/ 	.short	0x0028
        /*0034*/ 	.byte	0x00, 0xf5, 0x21, 0x00


	//----- nvinfo : EIATTR_KPARAM_INFO
	.align		4
.L_19:
        /*0038*/ 	.byte	0x04, 0x17
        /*003a*/ 	.short	(.L_21 - .L_20)
.L_20:
        /*003c*/ 	.word	0x00000000
        /*0040*/ 	.short	0x0004
        /*0042*/ 	.short	0x0020
        /*0044*/ 	.byte	0x00, 0xf0, 0x11, 0x00


	//----- nvinfo : EIATTR_KPARAM_INFO
	.align		4
.L_21:
        /*0048*/ 	.byte	0x04, 0x17
        /*004a*/ 	.short	(.L_23 - .L_22)
.L_22:
        /*004c*/ 	.word	0x00000000
        /*0050*/ 	.short	0x0003
        /*0052*/ 	.short	0x0018
        /*0054*/ 	.byte	0x00, 0xf5, 0x21, 0x00


	//----- nvinfo : EIATTR_KPARAM_INFO
	.align		4
.L_23:
        /*0058*/ 	.byte	0x04, 0x17
        /*005a*/ 	.short	(.L_25 - .L_24)
.L_24:
        /*005c*/ 	.word	0x00000000
        /*0060*/ 	.short	0x0002
        /*0062*/ 	.short	0x0010
        /*0064*/ 	.byte	0x00, 0xf5, 0x21, 0x00


	//----- nvinfo : EIATTR_KPARAM_INFO
	.align		4
.L_25:
        /*0068*/ 	.byte	0x04, 0x17
        /*006a*/ 	.short	(.L_27 - .L_26)
.L_26:
        /*006c*/ 	.word	0x00000000
        /*0070*/ 	.short	0x0001
        /*0072*/ 	.short	0x0008
        /*0074*/ 	.byte	0x00, 0xf5, 0x21, 0x00


	//----- nvinfo : EIATTR_KPARAM_INFO
	.align		4
.L_27:
        /*0078*/ 	.byte	0x04, 0x17
        /*007a*/ 	.short	(.L_29 - .L_28)
.L_28:
        /*007c*/ 	.word	0x00000000
        /*0080*/ 	.short	0x0000
        /*0082*/ 	.short	0x0000
        /*0084*/ 	.byte	0x00, 0xf5, 0x21, 0x00


	//----- nvinfo : EIATTR_SPARSE_MMA_MASK
	.align		4
.L_29:
        /*0088*/ 	.byte	0x03, 0x50
        /*008a*/ 	.short	0x0000


	//----- nvinfo : EIATTR_MAXREG_COUNT
	.align		4
        /*008c*/ 	.byte	0x03, 0x1b
        /*008e*/ 	.short	0x00ff


	//----- nvinfo : EIATTR_MERCURY_ISA_VERSION
	.align		4
        /*0090*/ 	.byte	0x03, 0x5f
        /*0092*/ 	.short	0x0101


	//----- nvinfo : EIATTR_VRC_CTA_INIT_COUNT
	.align		4
        /*0094*/ 	.byte	0x02, 0x4a
	.zero		1
	.zero		1


	//----- nvinfo : EIATTR_EXIT_INSTR_OFFSETS
	.align		4
        /*0098*/ 	.byte	0x04, 0x1c
        /*009a*/ 	.short	(.L_31 - .L_30)


	//   ....[0]....
.L_30:
        /*009c*/ 	.word	0x00000070


	//   ....[1]....
        /*00a0*/ 	.word	0x000000e0


	//   ....[2]....
        /*00a4*/ 	.word	0x00000220


	//   ....[3]....
        /*00a8*/ 	.word	0x00000340


	//----- nvinfo : EIATTR_CRS_STACK_SIZE
	.align		4
.L_31:
        /*00ac*/ 	.byte	0x04, 0x1e
        /*00ae*/ 	.short	(.L_33 - .L_32)
.L_32:
        /*00b0*/ 	.word	0x00000000


	//----- nvinfo : EIATTR_CBANK_PARAM_SIZE
	.align		4
.L_33:
        /*00b4*/ 	.byte	0x03, 0x19
        /*00b6*/ 	.short	0x0040


	//----- nvinfo : EIATTR_PARAM_CBANK
	.align		4
        /*00b8*/ 	.byte	0x04, 0x0a
        /*00ba*/ 	.short	(.L_35 - .L_34)
	.align		4
.L_34:
        /*00bc*/ 	.word	index@(.nv.constant0._Z11bottomUpBFSPiPbS0_S_iS_S_S_)
        /*00c0*/ 	.short	0x0380
        /*00c2*/ 	.short	0x0040


	//----- nvinfo : EIATTR_SW_WAR
	.align		4
.L_35:
        /*00c4*/ 	.byte	0x04, 0x36
        /*00c6*/ 	.short	(.L_37 - .L_36)
.L_36:
        /*00c8*/ 	.word	0x00000008
.L_37:


//--------------------- .nv.info._Z10topDownBFSPiPbS0_S_iS_S_S_ --------------------------
	.section	.nv.info._Z10topDownBFSPiPbS0_S_iS_S_S_,"",@"SHT_CUDA_INFO"
	.sectionflags	@""
	.align	4


	//----- nvinfo : EIATTR_CUDA_API_VERSION
	.align		4
        /*0000*/ 	.byte	0x04, 0x37
        /*0002*/ 	.short	(.L_39 - .L_38)
.L_38:
        /*0004*/ 	.word	0x00000082


	//----- nvinfo : EIATTR_KPARAM_INFO
	.align		4
.L_39:
        /*0008*/ 	.byte	0x04, 0x17
        /*000a*/ 	.short	(.L_41 - .L_40)
.L_40:
        /*000c*/ 	.word	0x00000000
        /*0010*/ 	.short	0x0007
        /*0012*/ 	.short	0x0038
        /*0014*/ 	.byte	0x00, 0xf5, 0x21, 0x00


	//----- nvinfo : EIATTR_KPARAM_INFO
	.align		4
.L_41:
        /*0018*/ 	.byte	0x04, 0x17
        /*001a*/ 	.short	(.L_43 - .L_42)
.L_42:
        /*001c*/ 	.word	0x00000000
        /*0020*/ 	.short	0x0006
        /*0022*/ 	.short	0x0030
        /*0024*/ 	.byte	0x00, 0xf5, 0x21, 0x00


	//----- nvinfo : EIATTR_KPARAM_INFO
	.align		4
.L_43:
        /*0028*/ 	.byte	0x04, 0x17
        /*002a*/ 	.short	(.L_45 - .L_44)
.L_44:
        /*002c*/ 	.word	0x00000000
        /*0030*/ 	.short	0x0005
        /*0032*/ 	.short	0x0028
        /*0034*/ 	.byte	0x00, 0xf5, 0x21, 0x00


	//----- nvinfo : EIATTR_KPARAM_INFO
	.align		4
.L_45:
        /*0038*/ 	.byte	0x04, 0x17
        /*003a*/ 	.short	(.L_47 - .L_46)
.L_46:
        /*003c*/ 	.word	0x00000000
        /*0040*/ 	.short	0x0004
        /*0042*/ 	.short	0x0020
        /*0044*/ 	.byte	0x00, 0xf0, 0x11, 0x00


	//----- nvinfo : EIATTR_KPARAM_INFO
	.align		4
.L_47:
        /*0048*/ 	.byte	0x04, 0x17
        /*004a*/ 	.short	(.L_49 - .L_48)
.L_48:
        /*004c*/ 	.word	0x00000000
        /*0050*/ 	.short	0x0003
        /*0052*/ 	.short	0x0018
        /*0054*/ 	.byte	0x00, 0xf5, 0x21, 0x00


	//----- nvinfo : EIATTR_KPARAM_INFO
	.align		4
.L_49:
        /*0058*/ 	.byte	0x04, 0x17
        /*005a*/ 	.short	(.L_51 - .L_50)
.L_50:
        /*005c*/ 	.word	0x00000000
        /*0060*/ 	.short	0x0002
        /*0062*/ 	.short	0x0010
        /*0064*/ 	.byte	0x00, 0xf5, 0x21, 0x00


	//----- nvinfo : EIATTR_KPARAM_INFO
	.align		4
.L_51:
        /*0068*/ 	.byte	0x04, 0x17
        /*006a*/ 	.short	(.L_53 - .L_52)
.L_52:
        /*006c*/ 	.word	0x00000000
        /*0070*/ 	.short	0x0001
        /*0072*/ 	.short	0x0008
        /*0074*/ 	.byte	0x00, 0xf5, 0x21, 0x00


	//----- nvinfo : EIATTR_KPARAM_INFO
	.align		4
.L_53:
        /*0078*/ 	.byte	0x04, 0x17
        /*007a*/ 	.short	(.L_55 - .L_54)
.L_54:
        /*007c*/ 	.word	0x00000000
        /*0080*/ 	.short	0x0000
        /*0082*/ 	.short	0x0000
        /*0084*/ 	.byte	0x00, 0xf5, 0x21, 0x00


	//----- nvinfo : EIATTR_SPARSE_MMA_MASK
	.align		4
.L_55:
        /*0088*/ 	.byte	0x03, 0x50
        /*008a*/ 	.short	0x0000


	//----- nvinfo : EIATTR_MAXREG_COUNT
	.align		4
        /*008c*/ 	.byte	0x03, 0x1b
        /*008e*/ 	.short	0x00ff


	//----- nvinfo : EIATTR_MERCURY_ISA_VERSION
	.align		4
        /*0090*/ 	.byte	0x03, 0x5f
        /*0092*/ 	.short	0x0101


	//----- nvinfo : EIATTR_VRC_CTA_INIT_COUNT
	.align		4
        /*0094*/ 	.byte	0x02, 0x4a
	.zero		1
	.zero		1


	//----- nvinfo : EIATTR_EXIT_INSTR_OFFSETS
	.align		4
        /*0098*/ 	.byte	0x04, 0x1c
        /*009a*/ 	.short	(.L_57 - .L_56)


	//   ....[0]....
.L_56:
        /*009c*/ 	.word	0x00000070


	//   ....[1]....
        /*00a0*/ 	.word	0x000000f0


	//   ....[2]....
        /*00a4*/ 	.word	0x000007d0


	//   ....[3]....
        /*00a8*/ 	.word	0x00000ab0


	//----- nvinfo : EIATTR_CRS_STACK_SIZE
	.align		4
.L_57:
        /*00ac*/ 	.byte	0x04, 0x1e
        /*00ae*/ 	.short	(.L_59 - .L_58)
.L_58:
        /*00b0*/ 	.word	0x00000000


	//----- nvinfo : EIATTR_CBANK_PARAM_SIZE
	.align		4
.L_59:
        /*00b4*/ 	.byte	0x03, 0x19
        /*00b6*/ 	.short	0x0040


	//----- nvinfo : EIATTR_PARAM_CBANK
	.align		4
        /*00b8*/ 	.byte	0x04, 0x0a
        /*00ba*/ 	.short	(.L_61 - .L_60)
	.align		4
.L_60:
        /*00bc*/ 	.word	index@(.nv.constant0._Z10topDownBFSPiPbS0_S_iS_S_S_)
        /*00c0*/ 	.short	0x0380
        /*00c2*/ 	.short	0x0040


	//----- nvinfo : EIATTR_SW_WAR
	.align		4
.L_61:
        /*00c4*/ 	.byte	0x04, 0x36
        /*00c6*/ 	.short	(.L_63 - .L_62)
.L_62:
        /*00c8*/ 	.word	0x00000008
.L_63:


//--------------------- .nv.callgraph             --------------------------
	.section	.nv.callgraph,"",@"SHT_CUDA_CALLGRAPH"
	.align	4
	.sectionentsize	8
	.align		4
        /*0000*/ 	.word	0x00000000
	.align		4
        /*0004*/ 	.word	0xffffffff
	.align		4
        /*0008*/ 	.word	0x00000000
	.align		4
        /*000c*/ 	.word	0xfffffffe
	.align		4
        /*0010*/ 	.word	0x00000000
	.align		4
        /*0014*/ 	.word	0xfffffffd
	.align		4
        /*0018*/ 	.word	0x00000000
	.align		4
        /*001c*/ 	.word	0xfffffffc


//--------------------- .text._Z11bottomUpBFSPiPbS0_S_iS_S_S_ --------------------------
	.section	.text._Z11bottomUpBFSPiPbS0_S_iS_S_S_,"ax",@progbits
	.align	128
        .global         _Z11bottomUpBFSPiPbS0_S_iS_S_S_
        .type           _Z11bottomUpBFSPiPbS0_S_iS_S_S_,@function
        .size           _Z11bottomUpBFSPiPbS0_S_iS_S_S_,(.L_x_19 - _Z11bottomUpBFSPiPbS0_S_iS_S_S_)
        .other          _Z11bottomUpBFSPiPbS0_S_iS_S_S_,@"STO_CUDA_ENTRY STV_DEFAULT"
_Z11bottomUpBFSPiPbS0_S_iS_S_S_:
.text._Z11bottomUpBFSPiPbS0_S_iS_S_S_:
[----:B------:R-:W-:Y:S01]  /*0000*/  LDC R1, c[0x0][0x37c] ;  /* 0x0000df00ff017b82 */ /* 0x000fe20000000800 */
[----:B------:R-:W0:Y:S07]  /*0010*/  S2R R3, SR_TID.X ;  /* 0x0000000000037919 */ /* 0x000e2e0000002100 */
[----:B------:R-:W0:Y:S08]  /*0020*/  S2UR UR4, SR_CTAID.X ;  /* 0x00000000000479c3 */ /* 0x000e300000002500 */
[----:B------:R-:W0:Y:S08]  /*0030*/  LDC R0, c[0x0][0x360] ;  /* 0x0000d800ff007b82 */ /* 0x000e300000000800 */
[----:B------:R-:W1:Y:S01]  /*0040*/  LDC R5, c[0x0][0x3a0] ;  /* 0x0000e800ff057b82 */ /* 0x000e620000000800 */
[----:B0-----:R-:W-:-:S05]  /*0050*/  IMAD R0, R0, UR4, R3 ;  /* 0x0000000400007c24 */ /* 0x001fca000f8e0203 */
[----:B-1----:R-:W-:-:S13]  /*0060*/  ISETP.GE.AND P0, PT, R0, R5, PT ;  /* 0x000000050000720c */ /* 0x002fda0003f06270 */
[----:B------:R-:W-:Y:S05]  /*0070*/  @P0 EXIT ;  /* 0x000000000000094d */ /* 0x000fea0003800000 */
[----:B------:R-:W0:Y:S01]  /*0080*/  LDC.64 R2, c[0x0][0x398] ;  /* 0x0000e600ff027b82 */ /* 0x000e220000000a00 */
[----:B------:R-:W1:Y:S01]  /*0090*/  LDCU.64 UR4, c[0x0][0x358] ;  /* 0x00006b00ff0477ac */ /* 0x000e620008000a00 */
[----:B0-----:R-:W-:-:S05]  /*00a0*/  IMAD.WIDE R2, R0, 0x4, R2 ;  /* 0x0000000400027825 */ /* 0x001fca00078e0202 */
[----:B-1----:R-:W2:Y:S01]  /*00b0*/  LDG.E R4, desc[UR4][R2.64] ;  /* 0x0000000402047981 */ /* 0x002ea2000c1e1900 */
[----:B------:R-:W-:-:S04]  /*00c0*/  ISETP.GE.AND P0, PT, R5, 0x1, PT ;  /* 0x000000010500780c */ /* 0x000fc80003f06270 */
[----:B--2---:R-:W-:-:S13]  /*00d0*/  ISETP.NE.OR P0, PT, R4, RZ, !P0 ;  /* 0x000000ff0400720c */ /* 0x004fda0004705670 */
[----:B------:R-:W-:Y:S05]  /*00e0*/  @P0 EXIT ;  /* 0x000000000000094d */ /* 0x000fea0003800000 */
[----:B------:R-:W0:Y:S01]  /*00f0*/  LDC R10, c[0x0][0x3a0] ;  /* 0x0000e800ff0a7b82 */ /* 0x000e220000000800 */
[----:B------:R-:W-:Y:S01]  /*0100*/  IMAD.MOV.U32 R15, RZ, RZ, RZ ;  /* 0x000000ffff0f7224 */ /* 0x000fe200078e00ff */
[----:B------:R-:W1:Y:S06]  /*0110*/  LDCU.64 UR6, c[0x0][0x388] ;  /* 0x00007100ff0677ac */ /* 0x000e6c0008000a00 */
[----:B------:R-:W2:Y:S02]  /*0120*/  LDC.64 R8, c[0x0][0x380] ;  /* 0x0000e000ff087b82 */ /* 0x000ea40000000a00 */
.L_x_3:
[----:B0-----:R-:W-:-:S04]  /*0130*/  IMAD R5, R15, R10, R0 ;  /* 0x0000000a0f057224 */ /* 0x001fc800078e0200 */
[----:B--2---:R-:W-:-:S05]  /*0140*/  IMAD.WIDE R4, R5, 0x4, R8 ;  /* 0x0000000405047825 */ /* 0x004fca00078e0208 */
[----:B------:R-:W2:Y:S01]  /*0150*/  LDG.E R6, desc[UR4][R4.64] ;  /* 0x0000000404067981 */ /* 0x000ea2000c1e1900 */
[----:B------:R-:W-:Y:S01]  /*0160*/  BSSY.RECONVERGENT B0, `(.L_x_0) ;  /* 0x0000008000007945 */ /* 0x000fe20003800200 */
[----:B--2---:R-:W-:-:S13]  /*0170*/  ISETP.GE.AND P0, PT, R6, 0x1, PT ;  /* 0x000000010600780c */ /* 0x004fda0003f06270 */
[----:B------:R-:W-:Y:S05]  /*0180*/  @!P0 BRA `(.L_x_1) ;  /* 0x0000000000148947 */ /* 0x000fea0003800000 */
[----:B-1----:R-:W-:-:S05]  /*0190*/  IADD3 R6, P0, PT, R15, UR6, RZ ;  /* 0x000000060f067c10 */ /* 0x002fca000ff1e0ff */
[----:B------:R-:W-:-:S05]  /*01a0*/  IMAD.X R7, RZ, RZ, UR7, P0 ;  /* 0x00000007ff077e24 */ /* 0x000fca00080e06ff */
[----:B------:R-:W2:Y:S02]  /*01b0*/  LDG.E.U8 R6, desc[UR4][R6.64] ;  /* 0x0000000406067981 */ /* 0x000ea4000c1e1100 */
[----:B--2---:R-:W-:-:S13]  /*01c0*/  ISETP.NE.AND P0, PT, R6, RZ, PT ;  /* 0x000000ff0600720c */ /* 0x004fda0003f05270 */
[----:B------:R-:W-:Y:S05]  /*01d0*/  @P0 BRA `(.L_x_2) ;  /* 0x0000000000140947 */ /* 0x000fea0003800000 */
.L_x_1:
[----:B-1----:R-:W-:Y:S05]  /*01e0*/  BSYNC.RECONVERGENT B0 ;  /* 0x0000000000007941 */ /* 0x002fea0003800200 */
.L_x_0:
[----:B------:R-:W-:-:S04]  /*01f0*/  IADD3 R15, PT, PT, R15, 0x1, RZ ;  /* 0x000000010f0f7810 */ /* 0x000fc80007ffe0ff */
[----:B------:R-:W-:-:S13]  /*0200*/  ISETP.NE.AND P0, PT, R15, R10, PT ;  /* 0x0000000a0f00720c */ /* 0x000fda0003f05270 */
[----:B------:R-:W-:Y:S05]  /*0210*/  @P0 BRA `(.L_x_3) ;  /* 0xfffffffc00c40947 */ /* 0x000fea000383ffff */
[----:B------:R-:W-:Y:S05]  /*0220*/  EXIT ;  /* 0x000000000000794d */ /* 0x000fea0003800000 */
.L_x_2:
[----:B------:R-:W0:Y:S01]  /*0230*/  LDCU.64 UR8, c[0x0][0x390] ;  /* 0x00007200ff0877ac */ /* 0x000e220008000a00 */
[----:B------:R-:W1:Y:S01]  /*0240*/  LDC.64 R6, c[0x0][0x3a8] ;  /* 0x0000ea00ff067b82 */ /* 0x000e620000000a00 */
[----:B------:R-:W-:Y:S02]  /*0250*/  HFMA2 R19, -RZ, RZ, 0, 5.9604644775390625e-08 ;  /* 0x00000001ff137431 */ /* 0x000fe400000001ff */
[----:B------:R-:W-:-:S05]  /*0260*/  IMAD.MOV.U32 R14, RZ, RZ, 0x1 ;  /* 0x00000001ff0e7424 */ /* 0x000fca00078e00ff */
[----:B------:R-:W2:Y:S01]  /*0270*/  LDC.64 R10, c[0x0][0x3b0] ;  /* 0x0000ec00ff0a7b82 */ /* 0x000ea20000000a00 */
[----:B0-----:R-:W-:-:S04]  /*0280*/  IADD3 R12, P0, PT, R0, UR8, RZ ;  /* 0x00000008000c7c10 */ /* 0x001fc8000ff1e0ff */
[C---:B------:R-:W-:Y:S01]  /*0290*/  LEA.HI.X.SX32 R13, R0.reuse, UR9, 0x1, P0 ;  /* 0x00000009000d7c11 */ /* 0x040fe200080f0eff */
[----:B-1----:R-:W-:-:S04]  /*02a0*/  IMAD.WIDE R6, R0, 0x4, R6 ;  /* 0x0000000400067825 */ /* 0x002fc800078e0206 */
[----:B------:R-:W-:Y:S04]  /*02b0*/  STG.E.U8 desc[UR4][R12.64], R14 ;  /* 0x0000000e0c007986 */ /* 0x000fe8000c101104 */
[----:B------:R-:W-:Y:S01]  /*02c0*/  STG.E desc[UR4][R2.64], R19 ;  /* 0x0000001302007986 */ /* 0x000fe2000c101904 */
[----:B--2---:R-:W-:-:S03]  /*02d0*/  IMAD.WIDE.U32 R8, R15, 0x4, R10 ;  /* 0x000000040f087825 */ /* 0x004fc600078e000a */
[----:B------:R-:W-:Y:S04]  /*02e0*/  STG.E desc[UR4][R6.64], R15 ;  /* 0x0000000f06007986 */ /* 0x000fe8000c101904 */
[----:B------:R-:W2:Y:S04]  /*02f0*/  LDG.E R5, desc[UR4][R4.64] ;  /* 0x0000000404057981 */ /* 0x000ea8000c1e1900 */
[----:B------:R-:W2:Y:S01]  /*0300*/  LDG.E R8, desc[UR4][R8.64] ;  /* 0x0000000408087981 */ /* 0x000ea2000c1e1900 */
[----:B------:R-:W-:Y:S01]  /*0310*/  IMAD.WIDE R10, R0, 0x4, R10 ;  /* 0x00000004000a7825 */ /* 0x000fe200078e020a */
[----:B--2---:R-:W-:-:S05]  /*0320*/  VIMNMX R17, PT, PT, R8, R5, PT ;  /* 0x0000000508117248 */ /* 0x004fca0003fe0100 */
[----:B------:R-:W-:Y:S01]  /*0330*/  STG.E desc[UR4][R10.64], R17 ;  /* 0x000000110a007986 */ /* 0x000fe2000c101904 */
[----:B------:R-:W-:Y:S05]  /*0340*/  EXIT ;  /* 0x000000000000794d */ /* 0x000fea0003800000 */
.L_x_4:
[----:B------:R-:W-:-:S00]  /*0350*/  BRA `(.L_x_4) ;  /* 0xfffffffc00fc7947 */ /* 0x000fc0000383ffff */
[----:B------:R-:W-:-:S00]  /*0360*/  NOP ;  /* 0x0000000000007918 */ /* 0x000fc00000000000 */
        /* <DEDUP_REMOVED lines=9> */
.L_x_19:


//--------------------- .text._Z10topDownBFSPiPbS0_S_iS_S_S_ --------------------------
	.section	.text._Z10topDownBFSPiPbS0_S_iS_S_S_,"ax",@progbits
	.align	128
        .global         _Z10topDownBFSPiPbS0_S_iS_S_S_
        .type           _Z10topDownBFSPiPbS0_S_iS_S_S_,@function
        .size           _Z10topDownBFSPiPbS0_S_iS_S_S_,(.L_x_20 - _Z10topDownBFSPiPbS0_S_iS_S_S_)
        .other          _Z10topDownBFSPiPbS0_S_iS_S_S_,@"STO_CUDA_ENTRY STV_DEFAULT"
_Z10topDownBFSPiPbS0_S_iS_S_S_:
.text._Z10topDownBFSPiPbS0_S_iS_S_S_:
        /* <DEDUP_REMOVED lines=8> */
[----:B------:R-:W0:Y:S01]  /*0080*/  LDCU.64 UR4, c[0x0][0x388] ;  /* 0x00007100ff0477ac */ /* 0x000e220008000a00 */
[----:B------:R-:W1:Y:S01]  /*0090*/  LDCU.64 UR16, c[0x0][0x358] ;  /* 0x00006b00ff1077ac */ /* 0x000e620008000a00 */
[----:B0-----:R-:W-:-:S04]  /*00a0*/  IADD3 R2, P0, PT, R0, UR4, RZ ;  /* 0x0000000400027c10 */ /* 0x001fc8000ff1e0ff */
[----:B------:R-:W-:-:S05]  /*00b0*/  LEA.HI.X.SX32 R3, R0, UR5, 0x1, P0 ;  /* 0x0000000500037c11 */ /* 0x000fca00080f0eff */
[----:B-1----:R-:W2:Y:S01]  /*00c0*/  LDG.E.U8 R2, desc[UR16][R2.64] ;  /* 0x0000001002027981 */ /* 0x002ea2000c1e1100 */
[----:B------:R-:W-:-:S04]  /*00d0*/  ISETP.GE.AND P0, PT, R9, 0x1, PT ;  /* 0x000000010900780c */ /* 0x000fc80003f06270 */
[----:B--2---:R-:W-:-:S13]  /*00e0*/  ISETP.EQ.OR P0, PT, R2, RZ, !P0 ;  /* 0x000000ff0200720c */ /* 0x004fda0004702670 */
[----:B------:R-:W-:Y:S05]  /*00f0*/  @P0 EXIT ;  /* 0x000000000000094d */ /* 0x000fea0003800000 */
[----:B------:R-:W0:Y:S01]  /*0100*/  LDC.64 R2, c[0x0][0x3b0] ;  /* 0x0000ec00ff027b82 */ /* 0x000e220000000a00 */
[C---:B------:R-:W-:Y:S01]  /*0110*/  ISETP.GE.U32.AND P0, PT, R9.reuse, 0x4, PT ;  /* 0x000000040900780c */ /* 0x040fe20003f06070 */
[C---:B------:R-:W-:Y:S01]  /*0120*/  IMAD R12, R0.reuse, R9, RZ ;  /* 0x00000009000c7224 */ /* 0x040fe200078e02ff */
[----:B------:R-:W-:Y:S01]  /*0130*/  LOP3.LUT R6, R9, 0x3, RZ, 0xc0, !PT ;  /* 0x0000000309067812 */ /* 0x000fe200078ec0ff */
[----:B------:R-:W-:Y:S02]  /*0140*/  IMAD.MOV.U32 R7, RZ, RZ, RZ ;  /* 0x000000ffff077224 */ /* 0x000fe400078e00ff */
[----:B0-----:R-:W-:-:S08]  /*0150*/  IMAD.WIDE R2, R0, 0x4, R2 ;  /* 0x0000000400027825 */ /* 0x001fd000078e0202 */
[----:B------:R-:W-:Y:S05]  /*0160*/  @!P0 BRA `(.L_x_5) ;  /* 0x0000000400948947 */ /* 0x000fea0003800000 */
[----:B------:R-:W0:Y:S01]  /*0170*/  LDCU.128 UR4, c[0x0][0x390] ;  /* 0x00007200ff0477ac */ /* 0x000e220008000c00 */
[----:B------:R-:W1:Y:S01]  /*0180*/  LDC.64 R4, c[0x0][0x380] ;  /* 0x0000e000ff047b82 */ /* 0x000e620000000a00 */
[----:B------:R-:W-:Y:S01]  /*0190*/  LOP3.LUT R7, R9, 0x7ffffffc, RZ, 0xc0, !PT ;  /* 0x7ffffffc09077812 */ /* 0x000fe200078ec0ff */
[----:B------:R-:W-:Y:S01]  /*01a0*/  IMAD.MOV.U32 R13, RZ, RZ, R12 ;  /* 0x000000ffff0d7224 */ /* 0x000fe200078e000c */
[----:B------:R-:W2:Y:S03]  /*01b0*/  LDCU.64 UR12, c[0x0][0x3b0] ;  /* 0x00007600ff0c77ac */ /* 0x000ea60008000a00 */
[----:B------:R-:W-:Y:S01]  /*01c0*/  IMAD.MOV R22, RZ, RZ, -R7 ;  /* 0x000000ffff167224 */ /* 0x000fe200078e0a07 */
[----:B------:R-:W3:Y:S01]  /*01d0*/  LDCU.64 UR14, c[0x0][0x3a8] ;  /* 0x00007500ff0e77ac */ /* 0x000ee20008000a00 */
[----:B0-----:R-:W-:Y:S02]  /*01e0*/  UIADD3 UR10, UP1, UPT, UR4, 0x1, URZ ;  /* 0x00000001040a7890 */ /* 0x001fe4000ff3e0ff */
[----:B------:R-:W-:-:S02]  /*01f0*/  UIADD3 UR8, UP2, UPT, UR6, 0x8, URZ ;  /* 0x0000000806087890 */ /* 0x000fc4000ff5e0ff */
[----:B------:R-:W-:Y:S02]  /*0200*/  UIADD3.X UR11, UPT, UPT, URZ, UR5, URZ, UP1, !UPT ;  /* 0x00000005ff0b7290 */ /* 0x000fe40008ffe4ff */
[----:B--2---:R-:W-:Y:S01]  /*0210*/  UIADD3 UR6, UP0, UPT, UR12, 0x8, URZ ;  /* 0x000000080c067890 */ /* 0x004fe2000ff1e0ff */
[----:B------:R-:W-:Y:S01]  /*0220*/  IMAD.U32 R10, RZ, RZ, UR10 ;  /* 0x0000000aff0a7e24 */ /* 0x000fe2000f8e00ff */
[----:B---3--:R-:W-:Y:S01]  /*0230*/  UIADD3 UR4, UP1, UPT, UR14, 0x8, URZ ;  /* 0x000000080e047890 */ /* 0x008fe2000ff3e0ff */
[----:B------:R-:W-:Y:S01]  /*0240*/  IMAD.U32 R14, RZ, RZ, UR8 ;  /* 0x00000008ff0e7e24 */ /* 0x000fe2000f8e00ff */
[----:B------:R-:W-:Y:S01]  /*0250*/  UIADD3.X UR9, UPT, UPT, URZ, UR7, URZ, UP2, !UPT ;  /* 0x00000007ff097290 */ /* 0x000fe200097fe4ff */
[----:B------:R-:W-:Y:S01]  /*0260*/  IMAD.U32 R11, RZ, RZ, UR11 ;  /* 0x0000000bff0b7e24 */ /* 0x000fe2000f8e00ff */
[----:B------:R-:W-:Y:S01]  /*0270*/  UIADD3.X UR7, UPT, UPT, URZ, UR13, URZ, UP0, !UPT ;  /* 0x0000000dff077290 */ /* 0x000fe200087fe4ff */
[----:B------:R-:W-:Y:S01]  /*0280*/  MOV R16, UR6 ;  /* 0x0000000600107c02 */ /* 0x000fe20008000f00 */
[----:B------:R-:W-:Y:S01]  /*0290*/  UIADD3.X UR5, UPT, UPT, URZ, UR15, URZ, UP1, !UPT ;  /* 0x0000000fff057290 */ /* 0x000fe20008ffe4ff */
[----:B------:R-:W-:-:S02]  /*02a0*/  IMAD.U32 R18, RZ, RZ, UR4 ;  /* 0x00000004ff127e24 */ /* 0x000fc4000f8e00ff */
[----:B------:R-:W-:Y:S02]  /*02b0*/  IMAD.U32 R15, RZ, RZ, UR9 ;  /* 0x00000009ff0f7e24 */ /* 0x000fe4000f8e00ff */
[----:B------:R-:W-:Y:S01]  /*02c0*/  IMAD.U32 R17, RZ, RZ, UR7 ;  /* 0x00000007ff117e24 */ /* 0x000fe2000f8e00ff */
[----:B------:R-:W-:-:S07]  /*02d0*/  MOV R19, UR5 ;  /* 0x0000000500137c02 */ /* 0x000fce0008000f00 */
.L_x_14:
[----:B-1----:R-:W-:-:S05]  /*02e0*/  IMAD.WIDE R8, R13, 0x4, R4 ;  /* 0x000000040d087825 */ /* 0x002fca00078e0204 */
[----:B------:R-:W2:Y:S01]  /*02f0*/  LDG.E R20, desc[UR16][R8.64] ;  /* 0x0000001008147981 */ /* 0x000ea2000c1e1900 */
[----:B------:R-:W-:Y:S01]  /*0300*/  BSSY.RECONVERGENT B0, `(.L_x_6) ;  /* 0x000000e000007945 */ /* 0x000fe20003800200 */
[----:B--2---:R-:W-:-:S13]  /*0310*/  ISETP.GE.AND P0, PT, R20, 0x1, PT ;  /* 0x000000011400780c */ /* 0x004fda0003f06270 */
[----:B------:R-:W-:Y:S05]  /*0320*/  @!P0 BRA `(.L_x_7) ;  /* 0x00000000002c8947 */ /* 0x000fea0003800000 */
[----:B------:R-:W2:Y:S01]  /*0330*/  LDG.E R20, desc[UR16][R14.64+-0x8] ;  /* 0xfffff8100e147981 */ /* 0x000ea2000c1e1900 */
[----:B------:R-:W-:Y:S01]  /*0340*/  IMAD.MOV.U32 R23, RZ, RZ, 0x1 ;  /* 0x00000001ff177424 */ /* 0x000fe200078e00ff */
[----:B--2---:R-:W-:-:S13]  /*0350*/  ISETP.NE.AND P0, PT, R20, RZ, PT ;  /* 0x000000ff1400720c */ /* 0x004fda0003f05270 */
[----:B------:R-:W-:Y:S01]  /*0360*/  @!P0 IMAD.MOV.U32 R25, RZ, RZ, 0x1 ;  /* 0x00000001ff198424 */ /* 0x000fe200078e00ff */
[----:B------:R0:W-:Y:S04]  /*0370*/  @!P0 STG.E.U8 desc[UR16][R10.64+-0x1], R23 ;  /* 0xffffff170a008986 */ /* 0x0001e8000c101110 */
[----:B------:R0:W-:Y:S04]  /*0380*/  @!P0 STG.E desc[UR16][R14.64+-0x8], R25 ;  /* 0xfffff8190e008986 */ /* 0x0001e8000c101910 */
[----:B------:R0:W-:Y:S04]  /*0390*/  @!P0 STG.E desc[UR16][R18.64+-0x8], R0 ;  /* 0xfffff80012008986 */ /* 0x0001e8000c101910 */
[----:B------:R-:W2:Y:S04]  /*03a0*/  @!P0 LDG.E R20, desc[UR16][R2.64] ;  /* 0x0000001002148981 */ /* 0x000ea8000c1e1900 */
[----:B------:R-:W2:Y:S02]  /*03b0*/  @!P0 LDG.E R21, desc[UR16][R8.64] ;  /* 0x0000001008158981 */ /* 0x000ea4000c1e1900 */
[----:B--2---:R-:W-:-:S05]  /*03c0*/  @!P0 VIMNMX R21, PT, PT, R20, R21, PT ;  /* 0x0000001514158248 */ /* 0x004fca0003fe0100 */
[----:B------:R0:W-:Y:S02]  /*03d0*/  @!P0 STG.E desc[UR16][R16.64+-0x8], R21 ;  /* 0xfffff81510008986 */ /* 0x0001e4000c101910 */
.L_x_7:
[----:B------:R-:W-:Y:S05]  /*03e0*/  BSYNC.RECONVERGENT B0 ;  /* 0x0000000000007941 */ /* 0x000fea0003800200 */
.L_x_6:
[----:B------:R-:W2:Y:S01]  /*03f0*/  LDG.E R20, desc[UR16][R8.64+0x4] ;  /* 0x0000041008147981 */ /* 0x000ea2000c1e1900 */
[----:B------:R-:W-:Y:S01]  /*0400*/  BSSY.RECONVERGENT B0, `(.L_x_8) ;  /* 0x000000e000007945 */ /* 0x000fe20003800200 */
[----:B--2---:R-:W-:-:S13]  /*0410*/  ISETP.GE.AND P0, PT, R20, 0x1, PT ;  /* 0x000000011400780c */ /* 0x004fda0003f06270 */
[----:B------:R-:W-:Y:S05]  /*0420*/  @!P0 BRA `(.L_x_9) ;  /* 0x00000000002c8947 */ /* 0x000fea0003800000 */
[----:B------:R-:W2:Y:S01]  /*0430*/  LDG.E R20, desc[UR16][R14.64+-0x4] ;  /* 0xfffffc100e147981 */ /* 0x000ea2000c1e1900 */
[----:B------:R-:W-:Y:S01]  /*0440*/  IMAD.MOV.U32 R24, RZ, RZ, 0x1 ;  /* 0x00000001ff187424 */ /* 0x000fe200078e00ff */
[----:B--2---:R-:W-:-:S13]  /*0450*/  ISETP.NE.AND P0, PT, R20, RZ, PT ;  /* 0x000000ff1400720c */ /* 0x004fda0003f05270 */
[----:B0-----:R-:W-:Y:S01]  /*0460*/  @!P0 IMAD.MOV.U32 R23, RZ, RZ, 0x1 ;  /* 0x00000001ff178424 */ /* 0x001fe200078e00ff */
[----:B------:R1:W-:Y:S04]  /*0470*/  @!P0 STG.E.U8 desc[UR16][R10.64], R24 ;  /* 0x000000180a008986 */ /* 0x0003e8000c101110 */
[----:B------:R1:W-:Y:S04]  /*0480*/  @!P0 STG.E desc[UR16][R14.64+-0x4], R23 ;  /* 0xfffffc170e008986 */ /* 0x0003e8000c101910 */
[----:B------:R1:W-:Y:S04]  /*0490*/  @!P0 STG.E desc[UR16][R18.64+-0x4], R0 ;  /* 0xfffffc0012008986 */ /* 0x0003e8000c101910 */
[----:B------:R-:W2:Y:S04]  /*04a0*/  @!P0 LDG.E R20, desc[UR16][R2.64] ;  /* 0x0000001002148981 */ /* 0x000ea8000c1e1900 */
[----:B------:R-:W2:Y:S02]  /*04b0*/  @!P0 LDG.E R21, desc[UR16][R8.64+0x4] ;  /* 0x0000041008158981 */ /* 0x000ea4000c1e1900 */
[----:B--2---:R-:W-:-:S05]  /*04c0*/  @!P0 VIMNMX R21, PT, PT, R20, R21, PT ;  /* 0x0000001514158248 */ /* 0x004fca0003fe0100 */
[----:B------:R1:W-:Y:S02]  /*04d0*/  @!P0 STG.E desc[UR16][R16.64+-0x4], R21 ;  /* 0xfffffc1510008986 */ /* 0x0003e4000c101910 */
.L_x_9:
[----:B------:R-:W-:Y:S05]  /*04e0*/  BSYNC.RECONVERGENT B0 ;  /* 0x0000000000007941 */ /* 0x000fea0003800200 */
.L_x_8:
[----:B------:R-:W2:Y:S01]  /*04f0*/  LDG.E R20, desc[UR16][R8.64+0x8] ;  /* 0x0000081008147981 */ /* 0x000ea2000c1e1900 */
[----:B------:R-:W-:Y:S01]  /*0500*/  BSSY.RECONVERGENT B0, `(.L_x_10) ;  /* 0x000000e000007945 */ /* 0x000fe20003800200 */
[----:B--2---:R-:W-:-:S13]  /*0510*/  ISETP.GE.AND P0, PT, R20, 0x1, PT ;  /* 0x000000011400780c */ /* 0x004fda0003f06270 */
[----:B------:R-:W-:Y:S05]  /*0520*/  @!P0 BRA `(.L_x_11) ;  /* 0x00000000002c8947 */ /* 0x000fea0003800000 */
[----:B------:R-:W2:Y:S01]  /*0530*/  LDG.E R20, desc[UR16][R14.64] ;  /* 0x000000100e147981 */ /* 0x000ea2000c1e1900 */
[----:B-1----:R-:W-:Y:S01]  /*0540*/  HFMA2 R24, -RZ, RZ, 0, 5.9604644775390625e-08 ;  /* 0x00000001ff187431 */ /* 0x002fe200000001ff */
[----:B--2---:R-:W-:-:S13]  /*0550*/  ISETP.NE.AND P0, PT, R20, RZ, PT ;  /* 0x000000ff1400720c */ /* 0x004fda0003f05270 */
[----:B0-----:R-:W-:Y:S01]  /*0560*/  @!P0 IMAD.MOV.U32 R23, RZ, RZ, 0x1 ;  /* 0x00000001ff178424 */ /* 0x001fe200078e00ff */
[----:B------:R2:W-:Y:S04]  /*0570*/  @!P0 STG.E.U8 desc[UR16][R10.64+0x1], R24 ;  /* 0x000001180a008986 */ /* 0x0005e8000c101110 */
[----:B------:R2:W-:Y:S04]  /*0580*/  @!P0 STG.E desc[UR16][R14.64], R23 ;  /* 0x000000170e008986 */ /* 0x0005e8000c101910 */
[----:B------:R2:W-:Y:S04]  /*0590*/  @!P0 STG.E desc[UR16][R18.64], R0 ;  /* 0x0000000012008986 */ /* 0x0005e8000c101910 */
[----:B------:R-:W3:Y:S04]  /*05a0*/  @!P0 LDG.E R20, desc[UR16][R2.64] ;  /* 0x0000001002148981 */ /* 0x000ee8000c1e1900 */
[----:B------:R-:W3:Y:S02]  /*05b0*/  @!P0 LDG.E R21, desc[UR16][R8.64+0x8] ;  /* 0x0000081008158981 */ /* 0x000ee4000c1e1900 */
[----:B---3--:R-:W-:-:S05]  /*05c0*/  @!P0 VIMNMX R21, PT, PT, R20, R21, PT ;  /* 0x0000001514158248 */ /* 0x008fca0003fe0100 */
[----:B------:R2:W-:Y:S02]  /*05d0*/  @!P0 STG.E desc[UR16][R16.64], R21 ;  /* 0x0000001510008986 */ /* 0x0005e4000c101910 */
.L_x_11:
[----:B------:R-:W-:Y:S05]  /*05e0*/  BSYNC.RECONVERGENT B0 ;  /* 0x0000000000007941 */ /* 0x000fea0003800200 */
.L_x_10:
[----:B------:R-:W3:Y:S01]  /*05f0*/  LDG.E R20, desc[UR16][R8.64+0xc] ;  /* 0x00000c1008147981 */ /* 0x000ee2000c1e1900 */
[----:B------:R-:W-:Y:S01]  /*0600*/  BSSY.RECONVERGENT B0, `(.L_x_12) ;  /* 0x000000f000007945 */ /* 0x000fe20003800200 */
[----:B---3--:R-:W-:-:S13]  /*0610*/  ISETP.GE.AND P0, PT, R20, 0x1, PT ;  /* 0x000000011400780c */ /* 0x008fda0003f06270 */
[----:B------:R-:W-:Y:S05]  /*0620*/  @!P0 BRA `(.L_x_13) ;  /* 0x0000000000308947 */ /* 0x000fea0003800000 */
[----:B------:R-:W3:Y:S02]  /*0630*/  LDG.E R20, desc[UR16][R14.64+0x4] ;  /* 0x000004100e147981 */ /* 0x000ee4000c1e1900 */
[----:B---3--:R-:W-:-:S13]  /*0640*/  ISETP.NE.AND P0, PT, R20, RZ, PT ;  /* 0x000000ff1400720c */ /* 0x008fda0003f05270 */
[----:B------:R-:W-:Y:S05]  /*0650*/  @P0 BRA `(.L_x_13) ;  /* 0x0000000000240947 */ /* 0x000fea0003800000 */
[----:B-12---:R-:W-:Y:S02]  /*0660*/  IMAD.MOV.U32 R24, RZ, RZ, 0x1 ;  /* 0x00000001ff187424 */ /* 0x006fe400078e00ff */
[----:B0-----:R-:W-:-:S03]  /*0670*/  IMAD.MOV.U32 R23, RZ, RZ, 0x1 ;  /* 0x00000001ff177424 */ /* 0x001fc600078e00ff */
[----:B------:R3:W-:Y:S04]  /*0680*/  STG.E.U8 desc[UR16][R10.64+0x2], R24 ;  /* 0x000002180a007986 */ /* 0x0007e8000c101110 */
[----:B------:R3:W-:Y:S04]  /*0690*/  STG.E desc[UR16][R14.64+0x4], R23 ;  /* 0x000004170e007986 */ /* 0x0007e8000c101910 */
[----:B------:R3:W-:Y:S04]  /*06a0*/  STG.E desc[UR16][R18.64+0x4], R0 ;  /* 0x0000040012007986 */ /* 0x0007e8000c101910 */
[----:B------:R-:W2:Y:S04]  /*06b0*/  LDG.E R9, desc[UR16][R8.64+0xc] ;  /* 0x00000c1008097981 */ /* 0x000ea8000c1e1900 */
[----:B------:R-:W2:Y:S02]  /*06c0*/  LDG.E R20, desc[UR16][R2.64] ;  /* 0x0000001002147981 */ /* 0x000ea4000c1e1900 */
[----:B--2---:R-:W-:-:S05]  /*06d0*/  VIMNMX R21, PT, PT, R20, R9, PT ;  /* 0x0000000914157248 */ /* 0x004fca0003fe0100 */
[----:B------:R3:W-:Y:S02]  /*06e0*/  STG.E desc[UR16][R16.64+0x4], R21 ;  /* 0x0000041510007986 */ /* 0x0007e4000c101910 */
.L_x_13:
[----:B------:R-:W-:Y:S05]  /*06f0*/  BSYNC.RECONVERGENT B0 ;  /* 0x0000000000007941 */ /* 0x000fea0003800200 */
.L_x_12:
[----:B------:R-:W-:Y:S01]  /*0700*/  VIADD R22, R22, 0x4 ;  /* 0x0000000416167836 */ /* 0x000fe20000000000 */
[----:B0123--:R-:W-:Y:S01]  /*0710*/  IADD3 R14, P2, PT, R14, 0x10, RZ ;  /* 0x000000100e0e7810 */ /* 0x00ffe20007f5e0ff */
[----:B------:R-:W-:Y:S01]  /*0720*/  VIADD R13, R13, 0x4 ;  /* 0x000000040d0d7836 */ /* 0x000fe20000000000 */
[----:B------:R-:W-:Y:S02]  /*0730*/  IADD3 R16, P3, PT, R16, 0x10, RZ ;  /* 0x0000001010107810 */ /* 0x000fe40007f7e0ff */
[----:B------:R-:W-:Y:S01]  /*0740*/  ISETP.NE.AND P0, PT, R22, RZ, PT ;  /* 0x000000ff1600720c */ /* 0x000fe20003f05270 */
[----:B------:R-:W-:Y:S01]  /*0750*/  IMAD.X R15, RZ, RZ, R15, P2 ;  /* 0x000000ffff0f7224 */ /* 0x000fe200010e060f */
[----:B------:R-:W-:Y:S01]  /*0760*/  IADD3 R18, P4, PT, R18, 0x10, RZ ;  /* 0x0000001012127810 */ /* 0x000fe20007f9e0ff */
[----:B------:R-:W-:Y:S01]  /*0770*/  IMAD.X R17, RZ, RZ, R17, P3 ;  /* 0x000000ffff117224 */ /* 0x000fe200018e0611 */
[----:B------:R-:W-:-:S03]  /*0780*/  IADD3 R10, P1, PT, R10, 0x4, RZ ;  /* 0x000000040a0a7810 */ /* 0x000fc60007f3e0ff */
[----:B------:R-:W-:Y:S01]  /*0790*/  IMAD.X R19, RZ, RZ, R19, P4 ;  /* 0x000000ffff137224 */ /* 0x000fe200020e0613 */
[----:B------:R-:W-:-:S05]  /*07a0*/  IADD3.X R11, PT, PT, RZ, R11, RZ, P1, !PT ;  /* 0x0000000bff0b7210 */ /* 0x000fca0000ffe4ff */
[----:B------:R-:W-:Y:S05]  /*07b0*/  @P0 BRA `(.L_x_14) ;  /* 0xfffffff800c80947 */ /* 0x000fea000383ffff */
.L_x_5:
[----:B------:R-:W-:-:S13]  /*07c0*/  ISETP.NE.AND P0, PT, R6, RZ, PT ;  /* 0x000000ff0600720c */ /* 0x000fda0003f05270 */
[----:B------:R-:W-:Y:S05]  /*07d0*/  @!P0 EXIT ;  /* 0x000000000000894d */ /* 0x000fea0003800000 */
[----:B------:R-:W0:Y:S01]  /*07e0*/  LDC.64 R8, c[0x0][0x398] ;  /* 0x0000e600ff087b82 */ /* 0x000e220000000a00 */
[----:B------:R-:W1:Y:S01]  /*07f0*/  LDCU.64 UR4, c[0x0][0x390] ;  /* 0x00007200ff0477ac */ /* 0x000e620008000a00 */
[----:B------:R-:W-:Y:S01]  /*0800*/  IADD3 R17, PT, PT, R12, R7, RZ ;  /* 0x000000070c117210 */ /* 0x000fe20007ffe0ff */
[----:B------:R-:W-:-:S05]  /*0810*/  IMAD.MOV R18, RZ, RZ, -R6 ;  /* 0x000000ffff127224 */ /* 0x000fca00078e0a06 */
[----:B------:R-:W2:Y:S08]  /*0820*/  LDC.64 R10, c[0x0][0x3b0] ;  /* 0x0000ec00ff0a7b82 */ /* 0x000eb00000000a00 */
[----:B------:R-:W3:Y:S01]  /*0830*/  LDC.64 R14, c[0x0][0x3a8] ;  /* 0x0000ea00ff0e7b82 */ /* 0x000ee20000000a00 */
[----:B-1----:R-:W-:-:S07]  /*0840*/  IADD3 R12, P0, PT, R7, UR4, RZ ;  /* 0x00000004070c7c10 */ /* 0x002fce000ff1e0ff */
[----:B------:R-:W1:Y:S01]  /*0850*/  LDC.64 R4, c[0x0][0x380] ;  /* 0x0000e000ff047b82 */ /* 0x000e620000000a00 */
[----:B0-----:R-:W-:-:S04]  /*0860*/  IMAD.WIDE.U32 R8, R7, 0x4, R8 ;  /* 0x0000000407087825 */ /* 0x001fc800078e0008 */
[----:B------:R-:W-:Y:S02]  /*0870*/  IMAD.MOV.U32 R16, RZ, RZ, R8 ;  /* 0x000000ffff107224 */ /* 0x000fe400078e0008 */
[----:B------:R-:W-:Y:S02]  /*0880*/  IMAD.X R13, RZ, RZ, UR5, P0 ;  /* 0x00000005ff0d7e24 */ /* 0x000fe400080e06ff */
[----:B--2---:R-:W-:-:S04]  /*0890*/  IMAD.WIDE.U32 R10, R7, 0x4, R10 ;  /* 0x00000004070a7825 */ /* 0x004fc800078e000a */
[----:B---3--:R-:W-:-:S04]  /*08a0*/  IMAD.WIDE.U32 R14, R7, 0x4, R14 ;  /* 0x00000004070e7825 */ /* 0x008fc800078e000e */
[----:B------:R-:W-:-:S07]  /*08b0*/  IMAD.MOV.U32 R7, RZ, RZ, R9 ;  /* 0x000000ffff077224 */ /* 0x000fce00078e0009 */
.L_x_17:
[----:B-1----:R-:W-:-:S05]  /*08c0*/  IMAD.WIDE R8, R17, 0x4, R4 ;  /* 0x0000000411087825 */ /* 0x002fca00078e0204 */
[----:B------:R-:W2:Y:S01]  /*08d0*/  LDG.E R19, desc[UR16][R8.64] ;  /* 0x0000001008137981 */ /* 0x000ea2000c1e1900 */
[----:B------:R-:W-:Y:S01]  /*08e0*/  IMAD.MOV.U32 R6, RZ, RZ, R16 ;  /* 0x000000ffff067224 */ /* 0x000fe200078e0010 */
[----:B------:R-:W-:Y:S01]  /*08f0*/  IADD3 R18, PT, PT, R18, 0x1, RZ ;  /* 0x0000000112127810 */ /* 0x000fe20007ffe0ff */
[----:B------:R-:W-:Y:S03]  /*0900*/  BSSY.RECONVERGENT B0, `(.L_x_15) ;  /* 0x0000011000007945 */ /* 0x000fe60003800200 */
[----:B------:R-:W-:Y:S02]  /*0910*/  ISETP.NE.AND P0, PT, R18, RZ, PT ;  /* 0x000000ff1200720c */ /* 0x000fe40003f05270 */
[----:B------:R-:W-:Y:S02]  /*0920*/  IADD3 R16, P1, PT, R6, 0x4, RZ ;  /* 0x0000000406107810 */ /* 0x000fe40007f3e0ff */
[----:B--2---:R-:W-:-:S13]  /*0930*/  ISETP.GE.AND P2, PT, R19, 0x1, PT ;  /* 0x000000011300780c */ /* 0x004fda0003f46270 */
[----:B------:R-:W-:Y:S05]  /*0940*/  @!P2 BRA `(.L_x_16) ;  /* 0x000000000030a947 */ /* 0x000fea0003800000 */
[----:B------:R-:W2:Y:S02]  /*0950*/  LDG.E R19, desc[UR16][R6.64] ;  /* 0x0000001006137981 */ /* 0x000ea4000c1e1900 */
[----:B--2---:R-:W-:-:S13]  /*0960*/  ISETP.NE.AND P2, PT, R19, RZ, PT ;  /* 0x000000ff1300720c */ /* 0x004fda0003f45270 */
[----:B------:R-:W-:Y:S05]  /*0970*/  @P2 BRA `(.L_x_16) ;  /* 0x0000000000242947 */ /* 0x000fea0003800000 */
[----:B------:R-:W-:Y:S02]  /*0980*/  IMAD.MOV.U32 R20, RZ, RZ, 0x1 ;  /* 0x00000001ff147424 */ /* 0x000fe400078e00ff */
[----:B------:R-:W-:-:S03]  /*0990*/  IMAD.MOV.U32 R21, RZ, RZ, 0x1 ;  /* 0x00000001ff157424 */ /* 0x000fc600078e00ff */
[----:B------:R0:W-:Y:S04]  /*09a0*/  STG.E.U8 desc[UR16][R12.64], R20 ;  /* 0x000000140c007986 */ /* 0x0001e8000c101110 */
[----:B------:R0:W-:Y:S04]  /*09b0*/  STG.E desc[UR16][R6.64], R21 ;  /* 0x0000001506007986 */ /* 0x0001e8000c101910 */
[----:B------:R0:W-:Y:S04]  /*09c0*/  STG.E desc[UR16][R14.64], R0 ;  /* 0x000000000e007986 */ /* 0x0001e8000c101910 */
[----:B------:R-:W2:Y:S04]  /*09d0*/  LDG.E R8, desc[UR16][R8.64] ;  /* 0x0000001008087981 */ /* 0x000ea8000c1e1900 */
[----:B------:R-:W2:Y:S02]  /*09e0*/  LDG.E R19, desc[UR16][R2.64] ;  /* 0x0000001002137981 */ /* 0x000ea4000c1e1900 */
[----:B--2---:R-:W-:-:S05]  /*09f0*/  VIMNMX R19, PT, PT, R19, R8, PT ;  /* 0x0000000813137248 */ /* 0x004fca0003fe0100 */
[----:B------:R0:W-:Y:S02]  /*0a00*/  STG.E desc[UR16][R10.64], R19 ;  /* 0x000000130a007986 */ /* 0x0001e4000c101910 */
.L_x_16:
[----:B------:R-:W-:Y:S05]  /*0a10*/  BSYNC.RECONVERGENT B0 ;  /* 0x0000000000007941 */ /* 0x000fea0003800200 */
.L_x_15:
[----:B0-----:R-:W-:Y:S01]  /*0a20*/  IADD3 R10, P2, PT, R10, 0x4, RZ ;  /* 0x000000040a0a7810 */ /* 0x001fe20007f5e0ff */
[----:B------:R-:W-:Y:S01]  /*0a30*/  IMAD.X R7, RZ, RZ, R7, P1 ;  /* 0x000000ffff077224 */ /* 0x000fe200008e0607 */
[----:B------:R-:W-:Y:S02]  /*0a40*/  IADD3 R14, P3, PT, R14, 0x4, RZ ;  /* 0x000000040e0e7810 */ /* 0x000fe40007f7e0ff */
[----:B------:R-:W-:Y:S01]  /*0a50*/  IADD3 R12, P4, PT, R12, 0x1, RZ ;  /* 0x000000010c0c7810 */ /* 0x000fe20007f9e0ff */
[----:B------:R-:W-:Y:S01]  /*0a60*/  IMAD.X R11, RZ, RZ, R11, P2 ;  /* 0x000000ffff0b7224 */ /* 0x000fe200010e060b */
[----:B------:R-:W-:Y:S01]  /*0a70*/  IADD3 R17, PT, PT, R17, 0x1, RZ ;  /* 0x0000000111117810 */ /* 0x000fe20007ffe0ff */
[----:B------:R-:W-:Y:S02]  /*0a80*/  IMAD.X R15, RZ, RZ, R15, P3 ;  /* 0x000000ffff0f7224 */ /* 0x000fe400018e060f */
[----:B------:R-:W-:Y:S01]  /*0a90*/  IMAD.X R13, RZ, RZ, R13, P4 ;  /* 0x000000ffff0d7224 */ /* 0x000fe200020e060d */
[----:B------:R-:W-:Y:S07]  /*0aa0*/  @P0 BRA `(.L_x_17) ;  /* 0xfffffffc00840947 */ /* 0x000fee000383ffff */
[----:B------:R-:W-:Y:S05]  /*0ab0*/  EXIT ;  /* 0x000000000000794d */ /* 0x000fea0003800000 */
.L_x_18:
        /* <DEDUP_REMOVED lines=12> */
.L_x_20:


//--------------------- .nv.shared.reserved.0     --------------------------
	.section	.nv.shared.reserved.0,"aw",@nobits
	.weak		__nv_reservedSMEM_offset_0_alias
	.size		__nv_reservedSMEM_offset_0_alias, 0, 64
	.other		__nv_reservedSMEM_offset_0_alias,@"STO_CUDA_RESERVED_SHARED STV_DEFAULT"
__nv_reservedSMEM_offset_0_alias:
	.zero		0
	.zero		64


//--------------------- .nv.constant0._Z11bottomUpBFSPiPbS0_S_iS_S_S_ --------------------------
	.section	.nv.constant0._Z11bottomUpBFSPiPbS0_S_iS_S_S_,"a",@progbits
	.sectionflags	@""
	.align	4
.nv.constant0._Z11bottomUpBFSPiPbS0_S_iS_S_S_:
	.zero		960


//--------------------- .nv.constant0._Z10topDownBFSPiPbS0_S_iS_S_S_ --------------------------
	.section	.nv.constant0._Z10topDownBFSPiPbS0_S_iS_S_S_,"a",@progbits
	.sectionflags	@""
	.align	4
.nv.constant0._Z10topDownBFSPiPbS0_S_iS_S_S_:
	.zero		960


//--------------------- SYMBOLS --------------------------

	.type		.nv.reservedSmem.offset0,@object
	.size		.nv.reservedSmem.offset0,0x4
